//
// Generated by NVIDIA NVVM Compiler
//
// Compiler Build ID: CL-36424714
// Cuda compilation tools, release 13.0, V13.0.88
// Based on NVVM 20.0.0
//

.version 9.0
.target sm_100
.address_size 64

	// .globl	_Z14matrixMulTiledPfS_S_
// _ZZ14matrixMulTiledPfS_S_E2As has been demoted
// _ZZ14matrixMulTiledPfS_S_E2Bs has been demoted

.visible .entry _Z14matrixMulTiledPfS_S_(
	.param .u64 .ptr .align 1 _Z14matrixMulTiledPfS_S__param_0,
	.param .u64 .ptr .align 1 _Z14matrixMulTiledPfS_S__param_1,
	.param .u64 .ptr .align 1 _Z14matrixMulTiledPfS_S__param_2
)
{
	.reg .pred 	%p<9>;
	.reg .b32 	%r<36>;
	.reg .b32 	%f<108>;
	.reg .b64 	%rd<16>;
	// demoted variable
	.shared .align 4 .b8 _ZZ14matrixMulTiledPfS_S_E2As[4096];
	// demoted variable
	.shared .align 4 .b8 _ZZ14matrixMulTiledPfS_S_E2Bs[4096];
	ld.param.u64 	%rd6, [_Z14matrixMulTiledPfS_S__param_0];
	ld.param.u64 	%rd7, [_Z14matrixMulTiledPfS_S__param_1];
	ld.param.u64 	%rd5, [_Z14matrixMulTiledPfS_S__param_2];
	cvta.to.global.u64 	%rd1, %rd7;
	cvta.to.global.u64 	%rd8, %rd6;
	mov.u32 	%r18, %ctaid.x;
	mov.u32 	%r19, %ctaid.y;
	mov.u32 	%r20, %tid.x;
	mov.u32 	%r21, %tid.y;
	shl.b32 	%r22, %r19, 5;
	add.s32 	%r1, %r22, %r21;
	shl.b32 	%r23, %r18, 5;
	add.s32 	%r2, %r23, %r20;
	sub.s32 	%r3, 1024, %r20;
	shl.b32 	%r24, %r21, 7;
	mov.u32 	%r25, _ZZ14matrixMulTiledPfS_S_E2As;
	add.s32 	%r4, %r25, %r24;
	shl.b32 	%r26, %r20, 2;
	add.s32 	%r5, %r4, %r26;
	shl.b32 	%r6, %r1, 10;
	or.b32  	%r27, %r6, %r20;
	sub.s32 	%r7, 1024, %r21;
	mov.u32 	%r28, _ZZ14matrixMulTiledPfS_S_E2Bs;
	add.s32 	%r10, %r28, %r26;
	add.s32 	%r8, %r10, %r24;
	shl.b32 	%r29, %r21, 10;
	add.s32 	%r34, %r2, %r29;
	mul.wide.u32 	%rd9, %r27, 4;
	add.s64 	%rd15, %rd8, %rd9;
	mov.f32 	%f105, 0f00000000;
	mov.b32 	%r33, 0;
	mov.u32 	%r35, %r33;
$L__BB0_1:
	setp.gt.u32 	%p1, %r1, 1023;
	setp.ge.u32 	%p2, %r33, %r3;
	mov.f32 	%f106, 0f00000000;
	or.pred  	%p3, %p1, %p2;
	@%p3 bra 	$L__BB0_3;
	ld.global.f32 	%f106, [%rd15];
$L__BB0_3:
	setp.gt.u32 	%p4, %r2, 1023;
	st.shared.f32 	[%r5], %f106;
	setp.ge.u32 	%p5, %r33, %r7;
	mov.f32 	%f107, 0f00000000;
	or.pred  	%p6, %p5, %p4;
	@%p6 bra 	$L__BB0_5;
	mul.wide.u32 	%rd10, %r34, 4;
	add.s64 	%rd11, %rd1, %rd10;
	ld.global.f32 	%f107, [%rd11];
$L__BB0_5:
	st.shared.f32 	[%r8], %f107;
	bar.sync 	0;
	ld.shared.f32 	%f10, [%r4];
	ld.shared.f32 	%f11, [%r10];
	fma.rn.f32 	%f12, %f10, %f11, %f105;
	ld.shared.f32 	%f13, [%r4+4];
	ld.shared.f32 	%f14, [%r10+128];
	fma.rn.f32 	%f15, %f13, %f14, %f12;
	ld.shared.f32 	%f16, [%r4+8];
	ld.shared.f32 	%f17, [%r10+256];
	fma.rn.f32 	%f18, %f16, %f17, %f15;
	ld.shared.f32 	%f19, [%r4+12];
	ld.shared.f32 	%f20, [%r10+384];
	fma.rn.f32 	%f21, %f19, %f20, %f18;
	ld.shared.f32 	%f22, [%r4+16];
	ld.shared.f32 	%f23, [%r10+512];
	fma.rn.f32 	%f24, %f22, %f23, %f21;
	ld.shared.f32 	%f25, [%r4+20];
	ld.shared.f32 	%f26, [%r10+640];
	fma.rn.f32 	%f27, %f25, %f26, %f24;
	ld.shared.f32 	%f28, [%r4+24];
	ld.shared.f32 	%f29, [%r10+768];
	fma.rn.f32 	%f30, %f28, %f29, %f27;
	ld.shared.f32 	%f31, [%r4+28];
	ld.shared.f32 	%f32, [%r10+896];
	fma.rn.f32 	%f33, %f31, %f32, %f30;
	ld.shared.f32 	%f34, [%r4+32];
	ld.shared.f32 	%f35, [%r10+1024];
	fma.rn.f32 	%f36, %f34, %f35, %f33;
	ld.shared.f32 	%f37, [%r4+36];
	ld.shared.f32 	%f38, [%r10+1152];
	fma.rn.f32 	%f39, %f37, %f38, %f36;
	ld.shared.f32 	%f40, [%r4+40];
	ld.shared.f32 	%f41, [%r10+1280];
	fma.rn.f32 	%f42, %f40, %f41, %f39;
	ld.shared.f32 	%f43, [%r4+44];
	ld.shared.f32 	%f44, [%r10+1408];
	fma.rn.f32 	%f45, %f43, %f44, %f42;
	ld.shared.f32 	%f46, [%r4+48];
	ld.shared.f32 	%f47, [%r10+1536];
	fma.rn.f32 	%f48, %f46, %f47, %f45;
	ld.shared.f32 	%f49, [%r4+52];
	ld.shared.f32 	%f50, [%r10+1664];
	fma.rn.f32 	%f51, %f49, %f50, %f48;
	ld.shared.f32 	%f52, [%r4+56];
	ld.shared.f32 	%f53, [%r10+1792];
	fma.rn.f32 	%f54, %f52, %f53, %f51;
	ld.shared.f32 	%f55, [%r4+60];
	ld.shared.f32 	%f56, [%r10+1920];
	fma.rn.f32 	%f57, %f55, %f56, %f54;
	ld.shared.f32 	%f58, [%r4+64];
	ld.shared.f32 	%f59, [%r10+2048];
	fma.rn.f32 	%f60, %f58, %f59, %f57;
	ld.shared.f32 	%f61, [%r4+68];
	ld.shared.f32 	%f62, [%r10+2176];
	fma.rn.f32 	%f63, %f61, %f62, %f60;
	ld.shared.f32 	%f64, [%r4+72];
	ld.shared.f32 	%f65, [%r10+2304];
	fma.rn.f32 	%f66, %f64, %f65, %f63;
	ld.shared.f32 	%f67, [%r4+76];
	ld.shared.f32 	%f68, [%r10+2432];
	fma.rn.f32 	%f69, %f67, %f68, %f66;
	ld.shared.f32 	%f70, [%r4+80];
	ld.shared.f32 	%f71, [%r10+2560];
	fma.rn.f32 	%f72, %f70, %f71, %f69;
	ld.shared.f32 	%f73, [%r4+84];
	ld.shared.f32 	%f74, [%r10+2688];
	fma.rn.f32 	%f75, %f73, %f74, %f72;
	ld.shared.f32 	%f76, [%r4+88];
	ld.shared.f32 	%f77, [%r10+2816];
	fma.rn.f32 	%f78, %f76, %f77, %f75;
	ld.shared.f32 	%f79, [%r4+92];
	ld.shared.f32 	%f80, [%r10+2944];
	fma.rn.f32 	%f81, %f79, %f80, %f78;
	ld.shared.f32 	%f82, [%r4+96];
	ld.shared.f32 	%f83, [%r10+3072];
	fma.rn.f32 	%f84, %f82, %f83, %f81;
	ld.shared.f32 	%f85, [%r4+100];
	ld.shared.f32 	%f86, [%r10+3200];
	fma.rn.f32 	%f87, %f85, %f86, %f84;
	ld.shared.f32 	%f88, [%r4+104];
	ld.shared.f32 	%f89, [%r10+3328];
	fma.rn.f32 	%f90, %f88, %f89, %f87;
	ld.shared.f32 	%f91, [%r4+108];
	ld.shared.f32 	%f92, [%r10+3456];
	fma.rn.f32 	%f93, %f91, %f92, %f90;
	ld.shared.f32 	%f94, [%r4+112];
	ld.shared.f32 	%f95, [%r10+3584];
	fma.rn.f32 	%f96, %f94, %f95, %f93;
	ld.shared.f32 	%f97, [%r4+116];
	ld.shared.f32 	%f98, [%r10+3712];
	fma.rn.f32 	%f99, %f97, %f98, %f96;
	ld.shared.f32 	%f100, [%r4+120];
	ld.shared.f32 	%f101, [%r10+3840];
	fma.rn.f32 	%f102, %f100, %f101, %f99;
	ld.shared.f32 	%f103, [%r4+124];
	ld.shared.f32 	%f104, [%r10+3968];
	fma.rn.f32 	%f105, %f103, %f104, %f102;
	bar.sync 	0;
	add.s32 	%r35, %r35, 1;
	add.s32 	%r34, %r34, 32768;
	add.s32 	%r33, %r33, 32;
	add.s64 	%rd15, %rd15, 128;
	setp.ne.s32 	%p7, %r35, 32;
	@%p7 bra 	$L__BB0_1;
	max.u32 	%r31, %r1, %r2;
	setp.gt.u32 	%p8, %r31, 1023;
	@%p8 bra 	$L__BB0_8;
	add.s32 	%r32, %r6, %r2;
	cvta.to.global.u64 	%rd12, %rd5;
	mul.wide.u32 	%rd13, %r32, 4;
	add.s64 	%rd14, %rd12, %rd13;
	st.global.f32 	[%rd14], %f105;
$L__BB0_8:
	ret;

}


// ===== COMPILED SASS (sm_100) =====

	.target	sm_100

	.elftype	@"ET_EXEC"


//--------------------- .note.nv.tkinfo           --------------------------
	.section	.note.nv.tkinfo,"",@"SHT_NOTE"
	.sectionflags	@"SHF_NOTE_NV_TKINFO"
	.tkinfo
        /*0018*/ 	.word	0x00000002
        /*0030*/ 	.string	""
        /*0030*/ 	.string	"ptxas"
        /*0030*/ 	.string	"Cuda compilation tools, release 13.0, V13.0.88"
        /*0030*/ 	.string	"Build cuda_13.0.r13.0/compiler.36424714_0"
        /*0030*/ 	.string	"-arch sm_100 -m 64 "



//--------------------- .note.nv.cuinfo           --------------------------
	.section	.note.nv.cuinfo,"",@"SHT_NOTE"
	.sectionflags	@"SHF_NOTE_NV_CUINFO"
        /*0018*/ 	.short	0x0002
        /*001a*/ 	.short	0x0064
        /*001c*/ 	.short	0x0082
	.zero		2


//--------------------- .nv.info                  --------------------------
	.section	.nv.info,"",@"SHT_CUDA_INFO"
	.align	4


	//----- nvinfo : EIATTR_REGCOUNT
	.align		4
        /*0000*/ 	.byte	0x04, 0x2f
        /*0002*/ 	.short	(.L_1 - .L_0)
	.align		4
.L_0:
        /*0004*/ 	.word	index@(_Z14matrixMulTiledPfS_S_)
        /*0008*/ 	.word	0x00000020


	//----- nvinfo : EIATTR_FRAME_SIZE
	.align		4
.L_1:
        /*000c*/ 	.byte	0x04, 0x11
        /*000e*/ 	.short	(.L_3 - .L_2)
	.align		4
.L_2:
        /*0010*/ 	.word	index@(_Z14matrixMulTiledPfS_S_)
        /*0014*/ 	.word	0x00000000


	//----- nvinfo : EIATTR_MIN_STACK_SIZE
	.align		4
.L_3:
        /*0018*/ 	.byte	0x04, 0x12
        /*001a*/ 	.short	(.L_5 - .L_4)
	.align		4
.L_4:
        /*001c*/ 	.word	index@(_Z14matrixMulTiledPfS_S_)
        /*0020*/ 	.word	0x00000000
.L_5:


//--------------------- .nv.compat                --------------------------
	.section	.nv.compat,"",@"SHT_CUDA_COMPAT_INFO"
	.align	4
        /*0000*/ 	.byte	0x02, 0x09, 0x00, 0x00, 0x02, 0x02, 0x01, 0x00, 0x02, 0x05, 0x05, 0x00, 0x03, 0x07, 0x01, 0x01
        /*0010*/ 	.byte	0x02, 0x03, 0x00, 0x00, 0x02, 0x06, 0x01, 0x00, 0x04, 0x0b, 0x08, 0x00, 0x09, 0x00, 0x00, 0x00
        /*0020*/ 	.byte	0x00, 0x00, 0x00, 0x00


//--------------------- .nv.info._Z14matrixMulTiledPfS_S_ --------------------------
	.section	.nv.info._Z14matrixMulTiledPfS_S_,"",@"SHT_CUDA_INFO"
	.sectionflags	@""
	.align	4


	//----- nvinfo : EIATTR_CUDA_API_VERSION
	.align		4
        /*0000*/ 	.byte	0x04, 0x37
        /*0002*/ 	.short	(.L_7 - .L_6)
.L_6:
        /*0004*/ 	.word	0x00000082


	//----- nvinfo : EIATTR_KPARAM_INFO
	.align		4
.L_7:
        /*0008*/ 	.byte	0x04, 0x17
        /*000a*/ 	.short	(.L_9 - .L_8)
.L_8:
        /*000c*/ 	.word	0x00000000
        /*0010*/ 	.short	0x0002
        /*0012*/ 	.short	0x0010
        /*0014*/ 	.byte	0x00, 0xf5, 0x21, 0x00


	//----- nvinfo : EIATTR_KPARAM_INFO
	.align		4
.L_9:
        /*0018*/ 	.byte	0x04, 0x17
        /*001a*/ 	.short	(.L_11 - .L_10)
.L_10:
        /*001c*/ 	.word	0x00000000
        /*0020*/ 	.short	0x0001
        /*0022*/ 	.short	0x0008
        /*0024*/ 	.byte	0x00, 0xf5, 0x21, 0x00


	//----- nvinfo : EIATTR_KPARAM_INFO
	.align		4
.L_11:
        /*0028*/ 	.byte	0x04, 0x17
        /*002a*/ 	.short	(.L_13 - .L_12)
.L_12:
        /*002c*/ 	.word	0x00000000
        /*0030*/ 	.short	0x0000
        /*0032*/ 	.short	0x0000
        /*0034*/ 	.byte	0x00, 0xf5, 0x21, 0x00


	//----- nvinfo : EIATTR_SPARSE_MMA_MASK
	.align		4
.L_13:
        /*0038*/ 	.byte	0x03, 0x50
        /*003a*/ 	.short	0x0000


	//----- nvinfo : EIATTR_MAXREG_COUNT
	.align		4
        /*003c*/ 	.byte	0x03, 0x1b
        /*003e*/ 	.short	0x00ff


	//----- nvinfo : EIATTR_NUM_BARRIERS
	.align		4
        /*0040*/ 	.byte	0x02, 0x4c
        /*0042*/ 	.byte	0x01
	.zero		1


	//----- nvinfo : EIATTR_MERCURY_ISA_VERSION
	.align		4
        /*0044*/ 	.byte	0x03, 0x5f
        /*0046*/ 	.short	0x0101


	//----- nvinfo : EIATTR_VRC_CTA_INIT_COUNT
	.align		4
        /*0048*/ 	.byte	0x02, 0x4a
	.zero		1
	.zero		1


	//----- nvinfo : EIATTR_EXIT_INSTR_OFFSETS
	.align		4
        /*004c*/ 	.byte	0x04, 0x1c
        /*004e*/ 	.short	(.L_15 - .L_14)


	//   ....[0]....
.L_14:
        /*0050*/ 	.word	0x000007d0


	//   ....[1]....
        /*0054*/ 	.word	0x00000820


	//----- nvinfo : EIATTR_CBANK_PARAM_SIZE
	.align		4
.L_15:
        /*0058*/ 	.byte	0x03, 0x19
        /*005a*/ 	.short	0x0018


	//----- nvinfo : EIATTR_PARAM_CBANK
	.align		4
        /*005c*/ 	.byte	0x04, 0x0a
        /*005e*/ 	.short	(.L_17 - .L_16)
	.align		4
.L_16:
        /*0060*/ 	.word	index@(.nv.constant0._Z14matrixMulTiledPfS_S_)
        /*0064*/ 	.short	0x0380
        /*0066*/ 	.short	0x0018


	//----- nvinfo : EIATTR_SW_WAR
	.align		4
.L_17:
        /*0068*/ 	.byte	0x04, 0x36
        /*006a*/ 	.short	(.L_19 - .L_18)
.L_18:
        /*006c*/ 	.word	0x00000008
.L_19:


//--------------------- .nv.callgraph             --------------------------
	.section	.nv.callgraph,"",@"SHT_CUDA_CALLGRAPH"
	.align	4
	.sectionentsize	8
	.align		4
        /*0000*/ 	.word	0x00000000
	.align		4
        /*0004*/ 	.word	0xffffffff
	.align		4
        /*0008*/ 	.word	0x00000000
	.align		4
        /*000c*/ 	.word	0xfffffffe
	.align		4
        /*0010*/ 	.word	0x00000000
	.align		4
        /*0014*/ 	.word	0xfffffffd
	.align		4
        /*0018*/ 	.word	0x00000000
	.align		4
        /*001c*/ 	.word	0xfffffffc


//--------------------- .text._Z14matrixMulTiledPfS_S_ --------------------------
	.section	.text._Z14matrixMulTiledPfS_S_,"ax",@progbits
	.align	128
        .global         _Z14matrixMulTiledPfS_S_
        .type           _Z14matrixMulTiledPfS_S_,@function
        .size           _Z14matrixMulTiledPfS_S_,(.L_x_2 - _Z14matrixMulTiledPfS_S_)
        .other          _Z14matrixMulTiledPfS_S_,@"STO_CUDA_ENTRY STV_DEFAULT"
_Z14matrixMulTiledPfS_S_:
.text._Z14matrixMulTiledPfS_S_:
[----:B------:R-:W-:Y:S01]  /*0000*/  LDC R1, c[0x0][0x37c] ;  /* 0x0000df00ff017b82 */ /* 0x000fe20000000800 */
[----:B------:R-:W0:Y:S07]  /*0010*/  S2R R19, SR_CTAID.Y ;  /* 0x0000000000137919 */ /* 0x000e2e0000002600 */
[----:B------:R-:W1:Y:S01]  /*0020*/  S2UR UR6, SR_CgaCtaId ;  /* 0x00000000000679c3 */ /* 0x000e620000008800 */
[----:B------:R-:W-:Y:S01]  /*0030*/  UMOV UR4, 0x400 ;  /* 0x0000040000047882 */ /* 0x000fe20000000000 */
[----:B------:R-:W-:Y:S01]  /*0040*/  HFMA2 R25, -RZ, RZ, 0, 0 ;  /* 0x00000000ff197431 */ /* 0x000fe200000001ff */
[----:B------:R-:W0:Y:S01]  /*0050*/  S2R R4, SR_TID.Y ;  /* 0x0000000000047919 */ /* 0x000e220000002200 */
[----:B------:R-:W-:Y:S01]  /*0060*/  UIADD3 UR5, UPT, UPT, UR4, 0x1000, URZ ;  /* 0x0000100004057890 */ /* 0x000fe2000fffe0ff */
[----:B------:R-:W2:Y:S01]  /*0070*/  LDCU.64 UR8, c[0x0][0x358] ;  /* 0x00006b00ff0877ac */ /* 0x000ea20008000a00 */
[----:B------:R-:W3:Y:S02]  /*0080*/  S2R R16, SR_TID.X ;  /* 0x0000000000107919 */ /* 0x000ee40000002100 */
[----:B------:R-:W4:Y:S01]  /*0090*/  LDC.64 R2, c[0x0][0x380] ;  /* 0x0000e000ff027b82 */ /* 0x000f220000000a00 */
[----:B------:R-:W5:Y:S01]  /*00a0*/  S2R R20, SR_CTAID.X ;  /* 0x0000000000147919 */ /* 0x000f620000002500 */
[----:B-1----:R-:W-:-:S02]  /*00b0*/  ULEA UR4, UR6, UR4, 0x18 ;  /* 0x0000000406047291 */ /* 0x002fc4000f8ec0ff */
[----:B------:R-:W-:Y:S01]  /*00c0*/  ULEA UR5, UR6, UR5, 0x18 ;  /* 0x0000000506057291 */ /* 0x000fe2000f8ec0ff */
[----:B0-----:R-:W-:-:S03]  /*00d0*/  LEA R19, R19, R4, 0x5 ;  /* 0x0000000413137211 */ /* 0x001fc600078e28ff */
[----:B------:R-:W-:Y:S01]  /*00e0*/  LEA R17, R4, UR4, 0x7 ;  /* 0x0000000404117c11 */ /* 0x000fe2000f8e38ff */
[----:B------:R-:W-:Y:S01]  /*00f0*/  UMOV UR4, URZ ;  /* 0x000000ff00047c82 */ /* 0x000fe20008000000 */
[----:B------:R-:W-:Y:S02]  /*0100*/  SHF.L.U32 R7, R19, 0xa, RZ ;  /* 0x0000000a13077819 */ /* 0x000fe400000006ff */
[----:B---3--:R-:W-:Y:S02]  /*0110*/  IADD3 R18, PT, PT, -R16, 0x400, RZ ;  /* 0x0000040010127810 */ /* 0x008fe40007ffe1ff */
[-C--:B------:R-:W-:Y:S02]  /*0120*/  LOP3.LUT R5, R7, R16.reuse, RZ, 0xfc, !PT ;  /* 0x0000001007057212 */ /* 0x080fe400078efcff */
[----:B-----5:R-:W-:Y:S02]  /*0130*/  LEA R20, R20, R16, 0x5 ;  /* 0x0000001014147211 */ /* 0x020fe400078e28ff */
[----:B------:R-:W-:Y:S01]  /*0140*/  IADD3 R6, PT, PT, -R4, 0x400, RZ ;  /* 0x0000040004067810 */ /* 0x000fe20007ffe1ff */
[----:B----4-:R-:W-:Y:S01]  /*0150*/  IMAD.WIDE.U32 R2, R5, 0x4, R2 ;  /* 0x0000000405027825 */ /* 0x010fe200078e0002 */
[C---:B------:R-:W-:Y:S01]  /*0160*/  LEA R5, R16.reuse, UR5, 0x2 ;  /* 0x0000000510057c11 */ /* 0x040fe2000f8e10ff */
[----:B------:R-:W-:Y:S01]  /*0170*/  UMOV UR5, URZ ;  /* 0x000000ff00057c82 */ /* 0x000fe20008000000 */
[----:B------:R-:W-:-:S02]  /*0180*/  LEA R16, R16, R17, 0x2 ;  /* 0x0000001110107211 */ /* 0x000fc400078e10ff */
[----:B------:R-:W-:Y:S02]  /*0190*/  MOV R0, R2 ;  /* 0x0000000200007202 */ /* 0x000fe40000000f00 */
[C---:B------:R-:W-:Y:S02]  /*01a0*/  LEA R2, R4.reuse, R20, 0xa ;  /* 0x0000001404027211 */ /* 0x040fe400078e50ff */
[----:B--2---:R-:W-:-:S07]  /*01b0*/  LEA R4, R4, R5, 0x7 ;  /* 0x0000000504047211 */ /* 0x004fce00078e38ff */
.L_x_0:
[----:B------:R-:W-:Y:S02]  /*01c0*/  ISETP.GT.U32.AND P0, PT, R20, 0x3ff, PT ;  /* 0x000003ff1400780c */ /* 0x000fe40003f04070 */
[----:B------:R-:W-:Y:S02]  /*01d0*/  ISETP.LE.U32.AND P1, PT, R18, UR4, PT ;  /* 0x0000000412007c0c */ /* 0x000fe4000bf23070 */
[----:B------:R-:W-:Y:S02]  /*01e0*/  ISETP.LE.U32.OR P0, PT, R6, UR4, P0 ;  /* 0x0000000406007c0c */ /* 0x000fe40008703470 */
[----:B------:R-:W-:Y:S02]  /*01f0*/  ISETP.GT.U32.OR P1, PT, R19, 0x3ff, P1 ;  /* 0x000003ff1300780c */ /* 0x000fe40000f24470 */
[----:B------:R-:W-:Y:S02]  /*0200*/  MOV R29, RZ ;  /* 0x000000ff001d7202 */ /* 0x000fe40000000f00 */
[----:B------:R-:W-:-:S07]  /*0210*/  MOV R26, RZ ;  /* 0x000000ff001a7202 */ /* 0x000fce0000000f00 */
[----:B------:R-:W0:Y:S02]  /*0220*/  @!P0 LDC.64 R22, c[0x0][0x388] ;  /* 0x0000e200ff168b82 */ /* 0x000e240000000a00 */
[----:B------:R-:W-:Y:S02]  /*0230*/  @!P1 MOV R8, R0 ;  /* 0x0000000000089202 */ /* 0x000fe40000000f00 */
[----:B------:R-:W-:-:S05]  /*0240*/  @!P1 MOV R9, R3 ;  /* 0x0000000300099202 */ /* 0x000fca0000000f00 */
[----:B------:R-:W2:Y:S01]  /*0250*/  @!P1 LDG.E R29, desc[UR8][R8.64] ;  /* 0x00000008081d9981 */ /* 0x000ea2000c1e1900 */
[----:B0-----:R-:W-:-:S05]  /*0260*/  @!P0 IMAD.WIDE.U32 R22, R2, 0x4, R22 ;  /* 0x0000000402168825 */ /* 0x001fca00078e0016 */
[----:B------:R-:W3:Y:S04]  /*0270*/  @!P0 LDG.E R26, desc[UR8][R22.64] ;  /* 0x00000008161a8981 */ /* 0x000ee8000c1e1900 */
[----:B--2---:R-:W-:Y:S04]  /*0280*/  STS [R16], R29 ;  /* 0x0000001d10007388 */ /* 0x004fe80000000800 */
[----:B---3--:R-:W-:Y:S01]  /*0290*/  STS [R4], R26 ;  /* 0x0000001a04007388 */ /* 0x008fe20000000800 */
[----:B------:R-:W-:Y:S06]  /*02a0*/  BAR.SYNC.DEFER_BLOCKING 0x0 ;  /* 0x0000000000007b1d */ /* 0x000fec0000010000 */
[----:B------:R-:W-:Y:S04]  /*02b0*/  LDS R24, [R5] ;  /* 0x0000000005187984 */ /* 0x000fe80000000800 */
[----:B------:R-:W0:Y:S04]  /*02c0*/  LDS.128 R12, [R17] ;  /* 0x00000000110c7984 */ /* 0x000e280000000c00 */
[----:B------:R-:W1:Y:S04]  /*02d0*/  LDS R23, [R5+0x80] ;  /* 0x0000800005177984 */ /* 0x000e680000000800 */
[----:B------:R-:W2:Y:S04]  /*02e0*/  LDS R27, [R5+0x100] ;  /* 0x00010000051b7984 */ /* 0x000ea80000000800 */
[----:B------:R-:W3:Y:S04]  /*02f0*/  LDS R28, [R5+0x180] ;  /* 0x00018000051c7984 */ /* 0x000ee80000000800 */
[----:B------:R-:W-:Y:S04]  /*0300*/  LDS R21, [R5+0x200] ;  /* 0x0002000005157984 */ /* 0x000fe80000000800 */
[----:B------:R-:W4:Y:S04]  /*0310*/  LDS.128 R8, [R17+0x10] ;  /* 0x0000100011087984 */ /* 0x000f280000000c00 */
[----:B------:R-:W-:Y:S04]  /*0320*/  LDS R26, [R5+0x380] ;  /* 0x00038000051a7984 */ /* 0x000fe80000000800 */
[----:B------:R-:W-:Y:S01]  /*0330*/  LDS R22, [R5+0x480] ;  /* 0x0004800005167984 */ /* 0x000fe20000000800 */
[----:B0-----:R-:W-:-:S03]  /*0340*/  FFMA R12, R12, R24, R25 ;  /* 0x000000180c0c7223 */ /* 0x001fc60000000019 */
[----:B------:R-:W0:Y:S04]  /*0350*/  LDS R24, [R5+0x280] ;  /* 0x0002800005187984 */ /* 0x000e280000000800 */
[----:B------:R-:W5:Y:S01]  /*0360*/  LDS R25, [R5+0x300] ;  /* 0x0003000005197984 */ /* 0x000f620000000800 */
[----:B-1----:R-:W-:-:S03]  /*0370*/  FFMA R12, R23, R13, R12 ;  /* 0x0000000d170c7223 */ /* 0x002fc6000000000c */
[----:B------:R-:W-:Y:S01]  /*0380*/  LDS R23, [R5+0x400] ;  /* 0x0004000005177984 */ /* 0x000fe20000000800 */
[----:B--2---:R-:W-:-:S04]  /*0390*/  FFMA R27, R27, R14, R12 ;  /* 0x0000000e1b1b7223 */ /* 0x004fc8000000000c */
[----:B---3--:R-:W-:Y:S02]  /*03a0*/  FFMA R27, R28, R15, R27 ;  /* 0x0000000f1c1b7223 */ /* 0x008fe4000000001b */
[----:B------:R-:W1:Y:S02]  /*03b0*/  LDS.128 R12, [R17+0x20] ;  /* 0x00002000110c7984 */ /* 0x000e640000000c00 */
[----:B----4-:R-:W-:Y:S02]  /*03c0*/  FFMA R21, R8, R21, R27 ;  /* 0x0000001508157223 */ /* 0x010fe4000000001b */
[----:B------:R-:W-:Y:S02]  /*03d0*/  LDS R28, [R5+0x580] ;  /* 0x00058000051c7984 */ /* 0x000fe40000000800 */
[----:B0-----:R-:W-:Y:S02]  /*03e0*/  FFMA R24, R24, R9, R21 ;  /* 0x0000000918187223 */ /* 0x001fe40000000015 */
[----:B------:R-:W0:Y:S02]  /*03f0*/  LDS R21, [R5+0x500] ;  /* 0x0005000005157984 */ /* 0x000e240000000800 */
[----:B-----5:R-:W-:-:S02]  /*0400*/  FFMA R25, R25, R10, R24 ;  /* 0x0000000a19197223 */ /* 0x020fc40000000018 */
[----:B------:R-:W-:Y:S02]  /*0410*/  LDS R24, [R5+0x780] ;  /* 0x0007800005187984 */ /* 0x000fe40000000800 */
[----:B------:R-:W-:Y:S02]  /*0420*/  FFMA R27, R26, R11, R25 ;  /* 0x0000000b1a1b7223 */ /* 0x000fe40000000019 */
[----:B------:R-:W-:Y:S04]  /*0430*/  LDS R25, [R5+0x600] ;  /* 0x0006000005197984 */ /* 0x000fe80000000800 */
[----:B------:R-:W2:Y:S04]  /*0440*/  LDS.128 R8, [R17+0x30] ;  /* 0x0000300011087984 */ /* 0x000ea80000000c00 */
[----:B------:R-:W3:Y:S01]  /*0450*/  LDS R26, [R5+0x680] ;  /* 0x00068000051a7984 */ /* 0x000ee20000000800 */
[----:B-1----:R-:W-:-:S04]  /*0460*/  FFMA R23, R12, R23, R27 ;  /* 0x000000170c177223 */ /* 0x002fc8000000001b */
[----:B------:R-:W-:Y:S02]  /*0470*/  FFMA R22, R22, R13, R23 ;  /* 0x0000000d16167223 */ /* 0x000fe40000000017 */
[----:B------:R-:W1:Y:S02]  /*0480*/  LDS R23, [R5+0x700] ;  /* 0x0007000005177984 */ /* 0x000e640000000800 */
[----:B0-----:R-:W-:Y:S02]  /*0490*/  FFMA R21, R21, R14, R22 ;  /* 0x0000000e15157223 */ /* 0x001fe40000000016 */
[----:B------:R-:W-:Y:S02]  /*04a0*/  LDS R22, [R5+0x880] ;  /* 0x0008800005167984 */ /* 0x000fe40000000800 */
[----:B------:R-:W-:Y:S02]  /*04b0*/  FFMA R27, R28, R15, R21 ;  /* 0x0000000f1c1b7223 */ /* 0x000fe40000000015 */
[----:B------:R-:W-:Y:S04]  /*04c0*/  LDS R21, [R5+0x800] ;  /* 0x0008000005157984 */ /* 0x000fe80000000800 */
[----:B------:R-:W0:Y:S01]  /*04d0*/  LDS.128 R12, [R17+0x40] ;  /* 0x00004000110c7984 */ /* 0x000e220000000c00 */
[----:B--2---:R-:W-:-:S03]  /*04e0*/  FFMA R25, R8, R25, R27 ;  /* 0x0000001908197223 */ /* 0x004fc6000000001b */
[----:B------:R-:W-:Y:S01]  /*04f0*/  LDS R28, [R5+0xb80] ;  /* 0x000b8000051c7984 */ /* 0x000fe20000000800 */
[----:B---3--:R-:W-:-:S03]  /*0500*/  FFMA R8, R26, R9, R25 ;  /* 0x000000091a087223 */ /* 0x008fc60000000019 */
[----:B------:R-:W2:Y:S04]  /*0510*/  LDS R25, [R5+0x900] ;  /* 0x0009000005197984 */ /* 0x000ea80000000800 */
[----:B------:R-:W3:Y:S01]  /*0520*/  LDS R26, [R5+0x980] ;  /* 0x00098000051a7984 */ /* 0x000ee20000000800 */
[----:B-1----:R-:W-:-:S04]  /*0530*/  FFMA R23, R23, R10, R8 ;  /* 0x0000000a17177223 */ /* 0x002fc80000000008 */
[----:B------:R-:W-:Y:S02]  /*0540*/  FFMA R27, R24, R11, R23 ;  /* 0x0000000b181b7223 */ /* 0x000fe40000000017 */
[----:B------:R-:W-:Y:S04]  /*0550*/  LDS R23, [R5+0xa00] ;  /* 0x000a000005177984 */ /* 0x000fe80000000800 */
[----:B------:R-:W1:Y:S04]  /*0560*/  LDS.128 R8, [R17+0x50] ;  /* 0x0000500011087984 */ /* 0x000e680000000c00 */
[----:B------:R-:W4:Y:S01]  /*0570*/  LDS R24, [R5+0xa80] ;  /* 0x000a800005187984 */ /* 0x000f220000000800 */
[----:B0-----:R-:W-:-:S04]  /*0580*/  FFMA R21, R12, R21, R27 ;  /* 0x000000150c157223 */ /* 0x001fc8000000001b */
[----:B------:R-:W-:Y:S02]  /*0590*/  FFMA R22, R22, R13, R21 ;  /* 0x0000000d16167223 */ /* 0x000fe40000000015 */
[----:B------:R-:W0:Y:S02]  /*05a0*/  LDS R21, [R5+0xb00] ;  /* 0x000b000005157984 */ /* 0x000e240000000800 */
[----:B--2---:R-:W-:Y:S02]  /*05b0*/  FFMA R25, R25, R14, R22 ;  /* 0x0000000e19197223 */ /* 0x004fe40000000016 */
[----:B------:R-:W-:Y:S02]  /*05c0*/  LDS R22, [R5+0xc80] ;  /* 0x000c800005167984 */ /* 0x000fe40000000800 */
[----:B---3--:R-:W-:Y:S02]  /*05d0*/  FFMA R27, R26, R15, R25 ;  /* 0x0000000f1a1b7223 */ /* 0x008fe40000000019 */
[----:B------:R-:W-:Y:S04]  /*05e0*/  LDS R25, [R5+0xc00] ;  /* 0x000c000005197984 */ /* 0x000fe80000000800 */
[----:B------:R-:W2:Y:S01]  /*05f0*/  LDS.128 R12, [R17+0x60] ;  /* 0x00006000110c7984 */ /* 0x000ea20000000c00 */
[----:B-1----:R-:W-:-:S04]  /*0600*/  FFMA R23, R8, R23, R27 ;  /* 0x0000001708177223 */ /* 0x002fc8000000001b */
[----:B----4-:R-:W-:Y:S02]  /*0610*/  FFMA R24, R24, R9, R23 ;  /* 0x0000000918187223 */ /* 0x010fe40000000017 */
[----:B------:R-:W1:Y:S02]  /*0620*/  LDS R23, [R5+0xd00] ;  /* 0x000d000005177984 */ /* 0x000e640000000800 */
[----:B0-----:R-:W-:Y:S02]  /*0630*/  FFMA R21, R21, R10, R24 ;  /* 0x0000000a15157223 */ /* 0x001fe40000000018 */
[----:B------:R-:W0:Y:S02]  /*0640*/  LDS R24, [R5+0xd80] ;  /* 0x000d800005187984 */ /* 0x000e240000000800 */
[----:B------:R-:W-:Y:S02]  /*0650*/  FFMA R27, R28, R11, R21 ;  /* 0x0000000b1c1b7223 */ /* 0x000fe40000000015 */
[----:B------:R-:W-:Y:S04]  /*0660*/  LDS R21, [R5+0xe00] ;  /* 0x000e000005157984 */ /* 0x000fe80000000800 */
[----:B------:R-:W3:Y:S01]  /*0670*/  LDS.128 R8, [R17+0x70] ;  /* 0x0000700011087984 */ /* 0x000ee20000000c00 */
[----:B--2---:R-:W-:-:S03]  /*0680*/  FFMA R27, R12, R25, R27 ;  /* 0x000000190c1b7223 */ /* 0x004fc6000000001b */
[----:B------:R-:W2:Y:S04]  /*0690*/  LDS R12, [R5+0xe80] ;  /* 0x000e8000050c7984 */ /* 0x000ea80000000800 */
[----:B------:R-:W4:Y:S01]  /*06a0*/  LDS R25, [R5+0xf00] ;  /* 0x000f000005197984 */ /* 0x000f220000000800 */
[----:B------:R-:W-:-:S03]  /*06b0*/  FFMA R26, R22, R13, R27 ;  /* 0x0000000d161a7223 */ /* 0x000fc6000000001b */
[----:B------:R-:W5:Y:S01]  /*06c0*/  LDS R22, [R5+0xf80] ;  /* 0x000f800005167984 */ /* 0x000f620000000800 */
[----:B-1----:R-:W-:Y:S01]  /*06d0*/  FFMA R23, R23, R14, R26 ;  /* 0x0000000e17177223 */ /* 0x002fe2000000001a */
[----:B------:R-:W-:-:S04]  /*06e0*/  UIADD3 UR5, UPT, UPT, UR5, 0x1, URZ ;  /* 0x0000000105057890 */ /* 0x000fc8000fffe0ff */
[----:B------:R-:W-:Y:S01]  /*06f0*/  UISETP.NE.AND UP0, UPT, UR5, 0x20, UPT ;  /* 0x000000200500788c */ /* 0x000fe2000bf05270 */
[----:B------:R-:W-:Y:S01]  /*0700*/  BAR.SYNC.DEFER_BLOCKING 0x0 ;  /* 0x0000000000007b1d */ /* 0x000fe20000010000 */
[----:B------:R-:W-:Y:S01]  /*0710*/  IADD3 R0, P0, PT, R0, 0x80, RZ ;  /* 0x0000008000007810 */ /* 0x000fe20007f1e0ff */
[----:B0-----:R-:W-:-:S04]  /*0720*/  FFMA R15, R24, R15, R23 ;  /* 0x0000000f180f7223 */ /* 0x001fc80000000017 */
[----:B---3--:R-:W-:-:S04]  /*0730*/  FFMA R15, R8, R21, R15 ;  /* 0x00000015080f7223 */ /* 0x008fc8000000000f */
[----:B--2---:R-:W-:-:S04]  /*0740*/  FFMA R12, R12, R9, R15 ;  /* 0x000000090c0c7223 */ /* 0x004fc8000000000f */
[----:B----4-:R-:W-:Y:S01]  /*0750*/  FFMA R25, R25, R10, R12 ;  /* 0x0000000a19197223 */ /* 0x010fe2000000000c */
[----:B------:R-:W-:Y:S02]  /*0760*/  IADD3.X R3, PT, PT, RZ, R3, RZ, P0, !PT ;  /* 0x00000003ff037210 */ /* 0x000fe400007fe4ff */
[----:B------:R-:W-:Y:S01]  /*0770*/  IADD3 R2, PT, PT, R2, 0x8000, RZ ;  /* 0x0000800002027810 */ /* 0x000fe20007ffe0ff */
[----:B-----5:R-:W-:Y:S01]  /*0780*/  FFMA R25, R22, R11, R25 ;  /* 0x0000000b16197223 */ /* 0x020fe20000000019 */
[----:B------:R-:W-:Y:S01]  /*0790*/  UIADD3 UR4, UPT, UPT, UR4, 0x20, URZ ;  /* 0x0000002004047890 */ /* 0x000fe2000fffe0ff */
[----:B------:R-:W-:Y:S11]  /*07a0*/  BRA.U UP0, `(.L_x_0) ;  /* 0xfffffff900847547 */ /* 0x000ff6000b83ffff */
[----:B------:R-:W-:-:S04]  /*07b0*/  VIMNMX.U32 R19, PT, PT, R19, R20, !PT ;  /* 0x0000001413137248 */ /* 0x000fc80007fe0000 */
[----:B------:R-:W-:-:S13]  /*07c0*/  ISETP.GT.U32.AND P0, PT, R19, 0x3ff, PT ;  /* 0x000003ff1300780c */ /* 0x000fda0003f04070 */
[----:B------:R-:W-:Y:S05]  /*07d0*/  @P0 EXIT ;  /* 0x000000000000094d */ /* 0x000fea0003800000 */
[----:B------:R-:W0:Y:S01]  /*07e0*/  LDC.64 R2, c[0x0][0x390] ;  /* 0x0000e400ff027b82 */ /* 0x000e220000000a00 */
[----:B------:R-:W-:-:S05]  /*07f0*/  IADD3 R7, PT, PT, R20, R7, RZ ;  /* 0x0000000714077210 */ /* 0x000fca0007ffe0ff */
[----:B0-----:R-:W-:-:S05]  /*0800*/  IMAD.WIDE.U32 R2, R7, 0x4, R2 ;  /* 0x0000000407027825 */ /* 0x001fca00078e0002 */
[----:B------:R-:W-:Y:S01]  /*0810*/  STG.E desc[UR8][R2.64], R25 ;  /* 0x0000001902007986 */ /* 0x000fe2000c101908 */
[----:B------:R-:W-:Y:S05]  /*0820*/  EXIT ;  /* 0x000000000000794d */ /* 0x000fea0003800000 */
.L_x_1:
[----:B------:R-:W-:-:S00]  /*0830*/  BRA `(.L_x_1) ;  /* 0xfffffffc00fc7947 */ /* 0x000fc0000383ffff */
[----:B------:R-:W-:-:S00]  /*0840*/  NOP ;  /* 0x0000000000007918 */ /* 0x000fc00000000000 */
        /* <DEDUP_REMOVED lines=11> */
.L_x_2:


//--------------------- .nv.shared._Z14matrixMulTiledPfS_S_ --------------------------
	.section	.nv.shared._Z14matrixMulTiledPfS_S_,"aw",@nobits
	.sectionflags	@""
	.align	4
.nv.shared._Z14matrixMulTiledPfS_S_:
	.zero		9216


//--------------------- .nv.shared.reserved.0     --------------------------
	.section	.nv.shared.reserved.0,"aw",@nobits
	.weak		__nv_reservedSMEM_offset_0_alias
	.size		__nv_reservedSMEM_offset_0_alias, 0, 64
	.other		__nv_reservedSMEM_offset_0_alias,@"STO_CUDA_RESERVED_SHARED STV_DEFAULT"
__nv_reservedSMEM_offset_0_alias:
	.zero		0
	.zero		64


//--------------------- .nv.constant0._Z14matrixMulTiledPfS_S_ --------------------------
	.section	.nv.constant0._Z14matrixMulTiledPfS_S_,"a",@progbits
	.sectionflags	@""
	.align	4
.nv.constant0._Z14matrixMulTiledPfS_S_:
	.zero		920


//--------------------- SYMBOLS --------------------------

	.type		.nv.reservedSmem.offset0,@object
	.size		.nv.reservedSmem.offset0,0x4
	.type		.nv.reservedSmem.cap,@object
	.size		.nv.reservedSmem.cap,0x4
